//
// Generated by NVIDIA NVVM Compiler
//
// Compiler Build ID: CL-36424714
// Cuda compilation tools, release 13.0, V13.0.88
// Based on NVVM 20.0.0
//

.version 9.0
.target sm_100
.address_size 64

	// .globl	_Z6ReducePiS_
.extern .shared .align 16 .b8 shared_data[];

.visible .entry _Z6ReducePiS_(
	.param .u64 .ptr .align 1 _Z6ReducePiS__param_0,
	.param .u64 .ptr .align 1 _Z6ReducePiS__param_1
)
{
	.reg .pred 	%p<5>;
	.reg .b32 	%r<18>;
	.reg .b64 	%rd<9>;

	ld.param.u64 	%rd2, [_Z6ReducePiS__param_0];
	ld.param.u64 	%rd1, [_Z6ReducePiS__param_1];
	cvta.to.global.u64 	%rd3, %rd2;
	mov.u32 	%r1, %tid.x;
	mov.u32 	%r2, %ctaid.x;
	mov.u32 	%r17, %ntid.x;
	mad.lo.s32 	%r7, %r2, %r17, %r1;
	mul.wide.u32 	%rd4, %r7, 4;
	add.s64 	%rd5, %rd3, %rd4;
	ld.global.u32 	%r8, [%rd5];
	shl.b32 	%r9, %r1, 2;
	mov.u32 	%r10, shared_data;
	add.s32 	%r4, %r10, %r9;
	st.shared.u32 	[%r4], %r8;
	bar.sync 	0;
	setp.lt.u32 	%p1, %r17, 2;
	@%p1 bra 	$L__BB0_4;
$L__BB0_1:
	shr.u32 	%r6, %r17, 1;
	setp.ge.u32 	%p2, %r1, %r6;
	@%p2 bra 	$L__BB0_3;
	shl.b32 	%r11, %r6, 2;
	add.s32 	%r12, %r4, %r11;
	ld.shared.u32 	%r13, [%r12];
	ld.shared.u32 	%r14, [%r4];
	add.s32 	%r15, %r14, %r13;
	st.shared.u32 	[%r4], %r15;
$L__BB0_3:
	bar.sync 	0;
	setp.gt.u32 	%p3, %r17, 3;
	mov.u32 	%r17, %r6;
	@%p3 bra 	$L__BB0_1;
$L__BB0_4:
	setp.ne.s32 	%p4, %r1, 0;
	@%p4 bra 	$L__BB0_6;
	ld.shared.u32 	%r16, [shared_data];
	cvta.to.global.u64 	%rd6, %rd1;
	mul.wide.u32 	%rd7, %r2, 4;
	add.s64 	%rd8, %rd6, %rd7;
	st.global.u32 	[%rd8], %r16;
$L__BB0_6:
	ret;

}


// ===== COMPILED SASS (sm_100) =====

	.target	sm_100

	.elftype	@"ET_EXEC"


//--------------------- .note.nv.tkinfo           --------------------------
	.section	.note.nv.tkinfo,"",@"SHT_NOTE"
	.sectionflags	@"SHF_NOTE_NV_TKINFO"
	.tkinfo
        /*0018*/ 	.word	0x00000002
        /*0030*/ 	.string	""
        /*0030*/ 	.string	"ptxas"
        /*0030*/ 	.string	"Cuda compilation tools, release 13.0, V13.0.88"
        /*0030*/ 	.string	"Build cuda_13.0.r13.0/compiler.36424714_0"
        /*0030*/ 	.string	"-arch sm_100 -m 64 "



//--------------------- .note.nv.cuinfo           --------------------------
	.section	.note.nv.cuinfo,"",@"SHT_NOTE"
	.sectionflags	@"SHF_NOTE_NV_CUINFO"
        /*0018*/ 	.short	0x0002
        /*001a*/ 	.short	0x0064
        /*001c*/ 	.short	0x0082
	.zero		2


//--------------------- .nv.info                  --------------------------
	.section	.nv.info,"",@"SHT_CUDA_INFO"
	.align	4


	//----- nvinfo : EIATTR_REGCOUNT
	.align		4
        /*0000*/ 	.byte	0x04, 0x2f
        /*0002*/ 	.short	(.L_1 - .L_0)
	.align		4
.L_0:
        /*0004*/ 	.word	index@(_Z6ReducePiS_)
        /*0008*/ 	.word	0x0000000b


	//----- nvinfo : EIATTR_FRAME_SIZE
	.align		4
.L_1:
        /*000c*/ 	.byte	0x04, 0x11
        /*000e*/ 	.short	(.L_3 - .L_2)
	.align		4
.L_2:
        /*0010*/ 	.word	index@(_Z6ReducePiS_)
        /*0014*/ 	.word	0x00000000


	//----- nvinfo : EIATTR_MIN_STACK_SIZE
	.align		4
.L_3:
        /*0018*/ 	.byte	0x04, 0x12
        /*001a*/ 	.short	(.L_5 - .L_4)
	.align		4
.L_4:
        /*001c*/ 	.word	index@(_Z6ReducePiS_)
        /*0020*/ 	.word	0x00000000
.L_5:


//--------------------- .nv.compat                --------------------------
	.section	.nv.compat,"",@"SHT_CUDA_COMPAT_INFO"
	.align	4
        /*0000*/ 	.byte	0x02, 0x09, 0x00, 0x00, 0x02, 0x02, 0x01, 0x00, 0x02, 0x05, 0x05, 0x00, 0x03, 0x07, 0x01, 0x01
        /*0010*/ 	.byte	0x02, 0x03, 0x00, 0x00, 0x02, 0x06, 0x01, 0x00, 0x04, 0x0b, 0x08, 0x00, 0x09, 0x00, 0x00, 0x00
        /*0020*/ 	.byte	0x00, 0x00, 0x00, 0x00


//--------------------- .nv.info._Z6ReducePiS_    --------------------------
	.section	.nv.info._Z6ReducePiS_,"",@"SHT_CUDA_INFO"
	.sectionflags	@""
	.align	4


	//----- nvinfo : EIATTR_CUDA_API_VERSION
	.align		4
        /*0000*/ 	.byte	0x04, 0x37
        /*0002*/ 	.short	(.L_7 - .L_6)
.L_6:
        /*0004*/ 	.word	0x00000082


	//----- nvinfo : EIATTR_KPARAM_INFO
	.align		4
.L_7:
        /*0008*/ 	.byte	0x04, 0x17
        /*000a*/ 	.short	(.L_9 - .L_8)
.L_8:
        /*000c*/ 	.word	0x00000000
        /*0010*/ 	.short	0x0001
        /*0012*/ 	.short	0x0008
        /*0014*/ 	.byte	0x00, 0xf5, 0x21, 0x00


	//----- nvinfo : EIATTR_KPARAM_INFO
	.align		4
.L_9:
        /*0018*/ 	.byte	0x04, 0x17
        /*001a*/ 	.short	(.L_11 - .L_10)
.L_10:
        /*001c*/ 	.word	0x00000000
        /*0020*/ 	.short	0x0000
        /*0022*/ 	.short	0x0000
        /*0024*/ 	.byte	0x00, 0xf5, 0x21, 0x00


	//----- nvinfo : EIATTR_SPARSE_MMA_MASK
	.align		4
.L_11:
        /*0028*/ 	.byte	0x03, 0x50
        /*002a*/ 	.short	0x0000


	//----- nvinfo : EIATTR_MAXREG_COUNT
	.align		4
        /*002c*/ 	.byte	0x03, 0x1b
        /*002e*/ 	.short	0x00ff


	//----- nvinfo : EIATTR_NUM_BARRIERS
	.align		4
        /*0030*/ 	.byte	0x02, 0x4c
        /*0032*/ 	.byte	0x01
	.zero		1


	//----- nvinfo : EIATTR_MERCURY_ISA_VERSION
	.align		4
        /*0034*/ 	.byte	0x03, 0x5f
        /*0036*/ 	.short	0x0101


	//----- nvinfo : EIATTR_VRC_CTA_INIT_COUNT
	.align		4
        /*0038*/ 	.byte	0x02, 0x4a
	.zero		1
	.zero		1


	//----- nvinfo : EIATTR_EXIT_INSTR_OFFSETS
	.align		4
        /*003c*/ 	.byte	0x04, 0x1c
        /*003e*/ 	.short	(.L_13 - .L_12)


	//   ....[0]....
.L_12:
        /*0040*/ 	.word	0x000001e0


	//   ....[1]....
        /*0044*/ 	.word	0x00000260


	//----- nvinfo : EIATTR_CBANK_PARAM_SIZE
	.align		4
.L_13:
        /*0048*/ 	.byte	0x03, 0x19
        /*004a*/ 	.short	0x0010


	//----- nvinfo : EIATTR_PARAM_CBANK
	.align		4
        /*004c*/ 	.byte	0x04, 0x0a
        /*004e*/ 	.short	(.L_15 - .L_14)
	.align		4
.L_14:
        /*0050*/ 	.word	index@(.nv.constant0._Z6ReducePiS_)
        /*0054*/ 	.short	0x0380
        /*0056*/ 	.short	0x0010


	//----- nvinfo : EIATTR_SW_WAR
	.align		4
.L_15:
        /*0058*/ 	.byte	0x04, 0x36
        /*005a*/ 	.short	(.L_17 - .L_16)
.L_16:
        /*005c*/ 	.word	0x00000008
.L_17:


//--------------------- .nv.callgraph             --------------------------
	.section	.nv.callgraph,"",@"SHT_CUDA_CALLGRAPH"
	.align	4
	.sectionentsize	8
	.align		4
        /*0000*/ 	.word	0x00000000
	.align		4
        /*0004*/ 	.word	0xffffffff
	.align		4
        /*0008*/ 	.word	0x00000000
	.align		4
        /*000c*/ 	.word	0xfffffffe
	.align		4
        /*0010*/ 	.word	0x00000000
	.align		4
        /*0014*/ 	.word	0xfffffffd
	.align		4
        /*0018*/ 	.word	0x00000000
	.align		4
        /*001c*/ 	.word	0xfffffffc


//--------------------- .text._Z6ReducePiS_       --------------------------
	.section	.text._Z6ReducePiS_,"ax",@progbits
	.align	128
        .global         _Z6ReducePiS_
        .type           _Z6ReducePiS_,@function
        .size           _Z6ReducePiS_,(.L_x_3 - _Z6ReducePiS_)
        .other          _Z6ReducePiS_,@"STO_CUDA_ENTRY STV_DEFAULT"
_Z6ReducePiS_:
.text._Z6ReducePiS_:
[----:B------:R-:W-:Y:S01]  /*0000*/  LDC R1, c[0x0][0x37c] ;  /* 0x0000df00ff017b82 */ /* 0x000fe20000000800 */
[----:B------:R-:W0:Y:S07]  /*0010*/  S2R R6, SR_TID.X ;  /* 0x0000000000067919 */ /* 0x000e2e0000002100 */
[----:B------:R-:W1:Y:S01]  /*0020*/  LDC.64 R2, c[0x0][0x380] ;  /* 0x0000e000ff027b82 */ /* 0x000e620000000a00 */
[----:B------:R-:W0:Y:S01]  /*0030*/  LDCU UR8, c[0x0][0x360] ;  /* 0x00006c00ff0877ac */ /* 0x000e220008000800 */
[----:B------:R-:W0:Y:S01]  /*0040*/  S2R R7, SR_CTAID.X ;  /* 0x0000000000077919 */ /* 0x000e220000002500 */
[----:B------:R-:W2:Y:S01]  /*0050*/  LDCU.64 UR6, c[0x0][0x358] ;  /* 0x00006b00ff0677ac */ /* 0x000ea20008000a00 */
[----:B0-----:R-:W-:-:S04]  /*0060*/  IMAD R5, R7, UR8, R6 ;  /* 0x0000000807057c24 */ /* 0x001fc8000f8e0206 */
[----:B-1----:R-:W-:-:S06]  /*0070*/  IMAD.WIDE.U32 R2, R5, 0x4, R2 ;  /* 0x0000000405027825 */ /* 0x002fcc00078e0002 */
[----:B--2---:R-:W2:Y:S01]  /*0080*/  LDG.E R2, desc[UR6][R2.64] ;  /* 0x0000000602027981 */ /* 0x004ea2000c1e1900 */
[----:B------:R-:W0:Y:S01]  /*0090*/  S2UR UR5, SR_CgaCtaId ;  /* 0x00000000000579c3 */ /* 0x000e220000008800 */
[----:B------:R-:W-:Y:S01]  /*00a0*/  UMOV UR4, 0x400 ;  /* 0x0000040000047882 */ /* 0x000fe20000000000 */
[----:B------:R-:W-:Y:S01]  /*00b0*/  UISETP.GE.U32.AND UP0, UPT, UR8, 0x2, UPT ;  /* 0x000000020800788c */ /* 0x000fe2000bf06070 */
[----:B------:R-:W-:Y:S01]  /*00c0*/  ISETP.NE.AND P0, PT, R6, RZ, PT ;  /* 0x000000ff0600720c */ /* 0x000fe20003f05270 */
[----:B0-----:R-:W-:-:S06]  /*00d0*/  ULEA UR4, UR5, UR4, 0x18 ;  /* 0x0000000405047291 */ /* 0x001fcc000f8ec0ff */
[----:B------:R-:W-:-:S05]  /*00e0*/  LEA R5, R6, UR4, 0x2 ;  /* 0x0000000406057c11 */ /* 0x000fca000f8e10ff */
[----:B--2---:R0:W-:Y:S01]  /*00f0*/  STS [R5], R2 ;  /* 0x0000000205007388 */ /* 0x0041e20000000800 */
[----:B------:R-:W-:Y:S06]  /*0100*/  BAR.SYNC.DEFER_BLOCKING 0x0 ;  /* 0x0000000000007b1d */ /* 0x000fec0000010000 */
[----:B------:R-:W-:Y:S05]  /*0110*/  BRA.U !UP0, `(.L_x_0) ;  /* 0x0000000108307547 */ /* 0x000fea000b800000 */
[----:B------:R-:W-:-:S07]  /*0120*/  IMAD.U32 R0, RZ, RZ, UR8 ;  /* 0x00000008ff007e24 */ /* 0x000fce000f8e00ff */
.L_x_1:
[----:B------:R-:W-:-:S04]  /*0130*/  SHF.R.U32.HI R8, RZ, 0x1, R0 ;  /* 0x00000001ff087819 */ /* 0x000fc80000011600 */
[----:B------:R-:W-:-:S13]  /*0140*/  ISETP.GE.U32.AND P1, PT, R6, R8, PT ;  /* 0x000000080600720c */ /* 0x000fda0003f26070 */
[----:B0-----:R-:W-:Y:S01]  /*0150*/  @!P1 IMAD R2, R8, 0x4, R5 ;  /* 0x0000000408029824 */ /* 0x001fe200078e0205 */
[----:B------:R-:W-:Y:S05]  /*0160*/  @!P1 LDS R3, [R5] ;  /* 0x0000000005039984 */ /* 0x000fea0000000800 */
[----:B------:R-:W0:Y:S02]  /*0170*/  @!P1 LDS R2, [R2] ;  /* 0x0000000002029984 */ /* 0x000e240000000800 */
[----:B0-----:R-:W-:-:S05]  /*0180*/  @!P1 IADD3 R4, PT, PT, R2, R3, RZ ;  /* 0x0000000302049210 */ /* 0x001fca0007ffe0ff */
[----:B------:R1:W-:Y:S01]  /*0190*/  @!P1 STS [R5], R4 ;  /* 0x0000000405009388 */ /* 0x0003e20000000800 */
[----:B------:R-:W-:Y:S01]  /*01a0*/  BAR.SYNC.DEFER_BLOCKING 0x0 ;  /* 0x0000000000007b1d */ /* 0x000fe20000010000 */
[----:B------:R-:W-:Y:S01]  /*01b0*/  ISETP.GT.U32.AND P1, PT, R0, 0x3, PT ;  /* 0x000000030000780c */ /* 0x000fe20003f24070 */
[----:B------:R-:W-:-:S12]  /*01c0*/  IMAD.MOV.U32 R0, RZ, RZ, R8 ;  /* 0x000000ffff007224 */ /* 0x000fd800078e0008 */
[----:B-1----:R-:W-:Y:S05]  /*01d0*/  @P1 BRA `(.L_x_1) ;  /* 0xfffffffc00d41947 */ /* 0x002fea000383ffff */
.L_x_0:
[----:B------:R-:W-:Y:S05]  /*01e0*/  @P0 EXIT ;  /* 0x000000000000094d */ /* 0x000fea0003800000 */
[----:B------:R-:W1:Y:S01]  /*01f0*/  S2UR UR5, SR_CgaCtaId ;  /* 0x00000000000579c3 */ /* 0x000e620000008800 */
[----:B------:R-:W-:-:S07]  /*0200*/  UMOV UR4, 0x400 ;  /* 0x0000040000047882 */ /* 0x000fce0000000000 */
[----:B0-----:R-:W0:Y:S01]  /*0210*/  LDC.64 R2, c[0x0][0x388] ;  /* 0x0000e200ff027b82 */ /* 0x001e220000000a00 */
[----:B-1----:R-:W-:Y:S01]  /*0220*/  ULEA UR4, UR5, UR4, 0x18 ;  /* 0x0000000405047291 */ /* 0x002fe2000f8ec0ff */
[----:B0-----:R-:W-:-:S08]  /*0230*/  IMAD.WIDE.U32 R2, R7, 0x4, R2 ;  /* 0x0000000407027825 */ /* 0x001fd000078e0002 */
[----:B------:R-:W0:Y:S04]  /*0240*/  LDS R5, [UR4] ;  /* 0x00000004ff057984 */ /* 0x000e280008000800 */
[----:B0-----:R-:W-:Y:S01]  /*0250*/  STG.E desc[UR6][R2.64], R5 ;  /* 0x0000000502007986 */ /* 0x001fe2000c101906 */
[----:B------:R-:W-:Y:S05]  /*0260*/  EXIT ;  /* 0x000000000000794d */ /* 0x000fea0003800000 */
.L_x_2:
[----:B------:R-:W-:-:S00]  /*0270*/  BRA `(.L_x_2) ;  /* 0xfffffffc00fc7947 */ /* 0x000fc0000383ffff */
[----:B------:R-:W-:-:S00]  /*0280*/  NOP ;  /* 0x0000000000007918 */ /* 0x000fc00000000000 */
[----:B------:R-:W-:-:S00]  /*0290*/  NOP ;  /* 0x0000000000007918 */ /* 0x000fc00000000000 */
[----:B------:R-:W-:-:S00]  /*02a0*/  NOP ;  /* 0x0000000000007918 */ /* 0x000fc00000000000 */
[----:B------:R-:W-:-:S00]  /*02b0*/  NOP ;  /* 0x0000000000007918 */ /* 0x000fc00000000000 */
[----:B------:R-:W-:-:S00]  /*02c0*/  NOP ;  /* 0x0000000000007918 */ /* 0x000fc00000000000 */
[----:B------:R-:W-:-:S00]  /*02d0*/  NOP ;  /* 0x0000000000007918 */ /* 0x000fc00000000000 */
[----:B------:R-:W-:-:S00]  /*02e0*/  NOP ;  /* 0x0000000000007918 */ /* 0x000fc00000000000 */
[----:B------:R-:W-:-:S00]  /*02f0*/  NOP ;  /* 0x0000000000007918 */ /* 0x000fc00000000000 */
.L_x_3:


//--------------------- .nv.shared._Z6ReducePiS_  --------------------------
	.section	.nv.shared._Z6ReducePiS_,"aw",@nobits
	.sectionflags	@""
	.align	16
	.zero		1024


//--------------------- .nv.shared.reserved.0     --------------------------
	.section	.nv.shared.reserved.0,"aw",@nobits
	.weak		__nv_reservedSMEM_offset_0_alias
	.size		__nv_reservedSMEM_offset_0_alias, 0, 64
	.other		__nv_reservedSMEM_offset_0_alias,@"STO_CUDA_RESERVED_SHARED STV_DEFAULT"
__nv_reservedSMEM_offset_0_alias:
	.zero		0
	.zero		64


//--------------------- .nv.constant0._Z6ReducePiS_ --------------------------
	.section	.nv.constant0._Z6ReducePiS_,"a",@progbits
	.sectionflags	@""
	.align	4
.nv.constant0._Z6ReducePiS_:
	.zero		912


//--------------------- SYMBOLS --------------------------

	.type		.nv.reservedSmem.offset0,@object
	.size		.nv.reservedSmem.offset0,0x4
	.type		.nv.reservedSmem.cap,@object
	.size		.nv.reservedSmem.cap,0x4
